	.headerflags	@"EF_CUDA_TEXMODE_UNIFIED EF_CUDA_64BIT_ADDRESS EF_CUDA_ACCELERATORS EF_CUDA_SM90 EF_CUDA_VIRTUAL_SM(EF_CUDA_SM90)"
	.elftype	@"ET_EXEC"


//--------------------- .nv.info                  --------------------------
	.section	.nv.info,"",@"SHT_CUDA_INFO"
	.align	4


	//----- nvinfo : EIATTR_REGCOUNT
	.align		4
        /*0000*/ 	.byte	0x04, 0x2f
        /*0002*/ 	.short	(.L_1 - .L_0)
	.align		4
.L_0:
        /*0004*/ 	.word	index@(triton_poi_fused_convolution_relu_threshold_backward_22)
        /*0008*/ 	.word	0x00000020


	//----- nvinfo : EIATTR_MIN_STACK_SIZE
	.align		4
.L_1:
        /*000c*/ 	.byte	0x04, 0x12
        /*000e*/ 	.short	(.L_3 - .L_2)
	.align		4
.L_2:
        /*0010*/ 	.word	index@(triton_poi_fused_convolution_relu_threshold_backward_22)
        /*0014*/ 	.word	0x00000000


	//----- nvinfo : EIATTR_FRAME_SIZE
	.align		4
.L_3:
        /*0018*/ 	.byte	0x04, 0x11
        /*001a*/ 	.short	(.L_5 - .L_4)
	.align		4
.L_4:
        /*001c*/ 	.word	index@(triton_poi_fused_convolution_relu_threshold_backward_22)
        /*0020*/ 	.word	0x00000000


	//----- nvinfo : EIATTR_MIN_STACK_SIZE
	.align		4
.L_5:
        /*0024*/ 	.byte	0x04, 0x12
        /*0026*/ 	.short	(.L_7 - .L_6)
	.align		4
.L_6:
        /*0028*/ 	.word	index@(triton_poi_fused_convolution_relu_threshold_backward_22)
        /*002c*/ 	.word	0x00000000
.L_7:


//--------------------- .nv.info.triton_poi_fused_convolution_relu_threshold_backward_22 --------------------------
	.section	.nv.info.triton_poi_fused_convolution_relu_threshold_backward_22,"",@"SHT_CUDA_INFO"
	.sectionflags	@""
	.align	4


	//----- nvinfo : EIATTR_CUDA_API_VERSION
	.align		4
        /*0000*/ 	.byte	0x04, 0x37
        /*0002*/ 	.short	(.L_9 - .L_8)
.L_8:
        /*0004*/ 	.word	0x0000007c


	//----- nvinfo : EIATTR_KPARAM_INFO
	.align		4
.L_9:
        /*0008*/ 	.byte	0x04, 0x17
        /*000a*/ 	.short	(.L_11 - .L_10)
.L_10:
        /*000c*/ 	.word	0x00000000
        /*0010*/ 	.short	0x0005
        /*0012*/ 	.short	0x0024
        /*0014*/ 	.byte	0x00, 0xf0, 0x11, 0x00


	//----- nvinfo : EIATTR_KPARAM_INFO
	.align		4
.L_11:
        /*0018*/ 	.byte	0x04, 0x17
        /*001a*/ 	.short	(.L_13 - .L_12)
.L_12:
        /*001c*/ 	.word	0x00000000
        /*0020*/ 	.short	0x0004
        /*0022*/ 	.short	0x0020
        /*0024*/ 	.byte	0x00, 0xf0, 0x11, 0x00


	//----- nvinfo : EIATTR_KPARAM_INFO
	.align		4
.L_13:
        /*0028*/ 	.byte	0x04, 0x17
        /*002a*/ 	.short	(.L_15 - .L_14)
.L_14:
        /*002c*/ 	.word	0x00000000
        /*0030*/ 	.short	0x0003
        /*0032*/ 	.short	0x0018
        /*0034*/ 	.byte	0x00, 0xf4, 0x21, 0x00


	//----- nvinfo : EIATTR_KPARAM_INFO
	.align		4
.L_15:
        /*0038*/ 	.byte	0x04, 0x17
        /*003a*/ 	.short	(.L_17 - .L_16)
.L_16:
        /*003c*/ 	.word	0x00000000
        /*0040*/ 	.short	0x0002
        /*0042*/ 	.short	0x0010
        /*0044*/ 	.byte	0x00, 0xf4, 0x21, 0x00


	//----- nvinfo : EIATTR_KPARAM_INFO
	.align		4
.L_17:
        /*0048*/ 	.byte	0x04, 0x17
        /*004a*/ 	.short	(.L_19 - .L_18)
.L_18:
        /*004c*/ 	.word	0x00000000
        /*0050*/ 	.short	0x0001
        /*0052*/ 	.short	0x0008
        /*0054*/ 	.byte	0x00, 0xf4, 0x21, 0x00


	//----- nvinfo : EIATTR_KPARAM_INFO
	.align		4
.L_19:
        /*0058*/ 	.byte	0x04, 0x17
        /*005a*/ 	.short	(.L_21 - .L_20)
.L_20:
        /*005c*/ 	.word	0x00000000
        /*0060*/ 	.short	0x0000
        /*0062*/ 	.short	0x0000
        /*0064*/ 	.byte	0x00, 0xf4, 0x21, 0x00


	//----- nvinfo : EIATTR_SPARSE_MMA_MASK
	.align		4
.L_21:
        /*0068*/ 	.byte	0x03, 0x50
        /*006a*/ 	.short	0x0000


	//----- nvinfo : EIATTR_MAXREG_COUNT
	.align		4
        /*006c*/ 	.byte	0x03, 0x1b
        /*006e*/ 	.short	0x00ff


	//----- nvinfo : EIATTR_EXIT_INSTR_OFFSETS
	.align		4
        /*0070*/ 	.byte	0x04, 0x1c
        /*0072*/ 	.short	(.L_23 - .L_22)


	//   ....[0]....
.L_22:
        /*0074*/ 	.word	0x000009f0


	//   ....[1]....
        /*0078*/ 	.word	0x00000a10


	//----- nvinfo : EIATTR_REQNTID
	.align		4
.L_23:
        /*007c*/ 	.byte	0x04, 0x10
        /*007e*/ 	.short	(.L_25 - .L_24)
.L_24:
        /*0080*/ 	.word	0x00000080
        /*0084*/ 	.word	0x00000001
        /*0088*/ 	.word	0x00000001


	//----- nvinfo : EIATTR_CBANK_PARAM_SIZE
	.align		4
.L_25:
        /*008c*/ 	.byte	0x03, 0x19
        /*008e*/ 	.short	0x0028


	//----- nvinfo : EIATTR_PARAM_CBANK
	.align		4
        /*0090*/ 	.byte	0x04, 0x0a
        /*0092*/ 	.short	(.L_27 - .L_26)
	.align		4
.L_26:
        /*0094*/ 	.word	index@(.nv.constant0.triton_poi_fused_convolution_relu_threshold_backward_22)
        /*0098*/ 	.short	0x0210
        /*009a*/ 	.short	0x0028


	//----- nvinfo : EIATTR_SW_WAR
	.align		4
.L_27:
        /*009c*/ 	.byte	0x04, 0x36
        /*009e*/ 	.short	(.L_29 - .L_28)
.L_28:
        /*00a0*/ 	.word	0x00000008
.L_29:


//--------------------- .nv.callgraph             --------------------------
	.section	.nv.callgraph,"",@"SHT_CUDA_CALLGRAPH"
	.align	4
	.sectionentsize	8
	.align		4
        /*0000*/ 	.word	0x00000000
	.align		4
        /*0004*/ 	.word	0xffffffff
	.align		4
        /*0008*/ 	.word	0x00000000
	.align		4
        /*000c*/ 	.word	0xfffffffe
	.align		4
        /*0010*/ 	.word	0x00000000
	.align		4
        /*0014*/ 	.word	0xfffffffd
	.align		4
        /*0018*/ 	.word	0x00000000
	.align		4
        /*001c*/ 	.word	0xfffffffc


//--------------------- .text.triton_poi_fused_convolution_relu_threshold_backward_22 --------------------------
	.section	.text.triton_poi_fused_convolution_relu_threshold_backward_22,"ax",@progbits
	.sectionflags	@"SHF_BARRIERS=1"
	.align	128
        .global         triton_poi_fused_convolution_relu_threshold_backward_22
        .type           triton_poi_fused_convolution_relu_threshold_backward_22,@function
        .size           triton_poi_fused_convolution_relu_threshold_backward_22,(.L_x_1 - triton_poi_fused_convolution_relu_threshold_backward_22)
        .other          triton_poi_fused_convolution_relu_threshold_backward_22,@"STO_CUDA_ENTRY STV_DEFAULT"
triton_poi_fused_convolution_relu_threshold_backward_22:
.text.triton_poi_fused_convolution_relu_threshold_backward_22:
[----:B------:R-:W0:Y:S02]  /*0000*/  LDC R1, c[0x0][0x28] ;  /* 0x00000a00ff017b82 */ /* 0x000e240000000800 */
[----:B------:R-:W1:Y:S01]  /*0010*/  S2R R0, SR_CTAID.Y ;  /* 0x0000000000007919 */ /* 0x000e620000002600 */
[----:B------:R-:W2:Y:S01]  /*0020*/  LDC.64 R16, c[0x0][0x218] ;  /* 0x00008600ff107b82 */ /* 0x000ea20000000a00 */
[----:B------:R-:W-:Y:S01]  /*0030*/  ULDC.64 UR6, c[0x0][0x208] ;  /* 0x0000820000067ab9 */ /* 0x000fe20000000a00 */
[----:B------:R-:W3:Y:S01]  /*0040*/  S2R R21, SR_TID.X ;  /* 0x0000000000157919 */ /* 0x000ee20000002100 */
[----:B------:R-:W4:Y:S05]  /*0050*/  S2R R2, SR_CTAID.X ;  /* 0x0000000000027919 */ /* 0x000f2a0000002500 */
[----:B------:R-:W5:Y:S01]  /*0060*/  LDC.64 R12, c[0x0][0x210] ;  /* 0x00008400ff0c7b82 */ /* 0x000f620000000a00 */
[----:B-1----:R-:W-:-:S02]  /*0070*/  IMAD.SHL.U32 R20, R0, 0x40, RZ ;  /* 0x0000004000147824 */ /* 0x002fc400078e00ff */
[----:B---3--:R-:W-:Y:S01]  /*0080*/  IMAD.SHL.U32 R3, R21, 0x8, RZ ;  /* 0x0000000815037824 */ /* 0x008fe200078e00ff */
[----:B------:R-:W-:Y:S01]  /*0090*/  SHF.R.U32.HI R25, RZ, 0x3, R21 ;  /* 0x00000003ff197819 */ /* 0x000fe20000011615 */
[----:B----4-:R-:W-:-:S03]  /*00a0*/  IMAD.SHL.U32 R2, R2, 0x10, RZ ;  /* 0x0000001002027824 */ /* 0x010fc600078e00ff */
[----:B------:R-:W-:Y:S02]  /*00b0*/  LOP3.LUT R18, R20, 0x38, R3, 0xf8, !PT ;  /* 0x0000003814127812 */ /* 0x000fe400078ef803 */
[----:B------:R-:W-:Y:S02]  /*00c0*/  SGXT.U32 R25, R25, 0x4 ;  /* 0x000000041919781a */ /* 0x000fe40000000000 */
[----:B------:R-:W-:-:S04]  /*00d0*/  SHF.R.S32.HI R3, RZ, 0x1f, R18 ;  /* 0x0000001fff037819 */ /* 0x000fc80000011412 */
[----:B------:R-:W-:Y:S02]  /*00e0*/  LEA.HI R4, R3, R18, RZ, 0x9 ;  /* 0x0000001203047211 */ /* 0x000fe400078f48ff */
[----:B------:R-:W-:Y:S02]  /*00f0*/  LOP3.LUT R3, R2, R25, RZ, 0xfc, !PT ;  /* 0x0000001902037212 */ /* 0x000fe400078efcff */
[C---:B------:R-:W-:Y:S01]  /*0100*/  LOP3.LUT R5, R4.reuse, 0xfffffe00, RZ, 0xc0, !PT ;  /* 0xfffffe0004057812 */ /* 0x040fe200078ec0ff */
[----:B------:R-:W-:Y:S01]  /*0110*/  IMAD.SHL.U32 R6, R4, 0x10, RZ ;  /* 0x0000001004067824 */ /* 0x000fe200078e00ff */
[----:B------:R-:W-:Y:S02]  /*0120*/  SHF.R.S32.HI R23, RZ, 0x19, R0 ;  /* 0x00000019ff177819 */ /* 0x000fe40000011400 */
[----:B------:R-:W-:Y:S01]  /*0130*/  ISETP.GE.AND P0, PT, R3, 0x10, PT ;  /* 0x000000100300780c */ /* 0x000fe20003f06270 */
[----:B------:R-:W-:Y:S01]  /*0140*/  IMAD.IADD R8, R18, 0x1, -R5 ;  /* 0x0000000112087824 */ /* 0x000fe200078e0a05 */
[----:B------:R-:W-:-:S02]  /*0150*/  LOP3.LUT R6, R6, 0xffffe000, RZ, 0xc0, !PT ;  /* 0xffffe00006067812 */ /* 0x000fc400078ec0ff */
[----:B------:R-:W-:Y:S02]  /*0160*/  CS2R R4, SRZ ;  /* 0x0000000000047805 */ /* 0x000fe4000001ff00 */
[----:B------:R-:W-:Y:S02]  /*0170*/  SGXT R23, R23, 0x1 ;  /* 0x000000011717781a */ /* 0x000fe40000000200 */
[----:B------:R-:W-:Y:S01]  /*0180*/  LOP3.LUT R18, R18, 0x4, RZ, 0xfc, !PT ;  /* 0x0000000412127812 */ /* 0x000fe200078efcff */
[----:B------:R-:W-:Y:S01]  /*0190*/  IMAD R19, R3, 0x200, R6 ;  /* 0x0000020003137824 */ /* 0x000fe200078e0206 */
[----:B------:R-:W-:Y:S02]  /*01a0*/  CS2R R6, SRZ ;  /* 0x0000000000067805 */ /* 0x000fe4000001ff00 */
[----:B------:R-:W-:Y:S01]  /*01b0*/  LEA.HI R23, R23, R18, RZ, 0x9 ;  /* 0x0000001217177211 */ /* 0x000fe200078f48ff */
[C---:B------:R-:W-:Y:S02]  /*01c0*/  IMAD.IADD R3, R8.reuse, 0x1, R19 ;  /* 0x0000000108037824 */ /* 0x040fe400078e0213 */
[----:B--2---:R-:W-:Y:S01]  /*01d0*/  IMAD.WIDE R8, R8, 0x4, R16 ;  /* 0x0000000408087825 */ /* 0x004fe200078e0210 */
[----:B------:R-:W-:-:S03]  /*01e0*/  LOP3.LUT R23, R23, 0xfffffe00, RZ, 0xc0, !PT ;  /* 0xfffffe0017177812 */ /* 0x000fc600078ec0ff */
[----:B-----5:R-:W-:Y:S02]  /*01f0*/  IMAD.WIDE R14, R3, 0x4, R12 ;  /* 0x00000004030e7825 */ /* 0x020fe400078e020c */
[----:B------:R-:W2:Y:S02]  /*0200*/  LDG.E.EL.128 R8, desc[UR6][R8.64] ;  /* 0x0000000608087981 */ /* 0x000ea4000c2e1d00 */
[----:B------:R-:W-:Y:S02]  /*0210*/  IMAD.IADD R23, R18, 0x1, -R23 ;  /* 0x0000000112177824 */ /* 0x000fe400078e0a17 */
[----:B------:R1:W2:Y:S02]  /*0220*/  @!P0 LDG.E.EL.128 R4, desc[UR6][R14.64] ;  /* 0x000000060e048981 */ /* 0x0002a4000c2e1d00 */
[C---:B------:R-:W-:Y:S02]  /*0230*/  IMAD.IADD R27, R23.reuse, 0x1, R19 ;  /* 0x00000001171b7824 */ /* 0x040fe400078e0213 */
[----:B------:R-:W-:-:S04]  /*0240*/  IMAD.WIDE R16, R23, 0x4, R16 ;  /* 0x0000000417107825 */ /* 0x000fc800078e0210 */
[----:B------:R-:W-:Y:S01]  /*0250*/  IMAD.WIDE R26, R27, 0x4, R12 ;  /* 0x000000041b1a7825 */ /* 0x000fe200078e020c */
[----:B------:R-:W-:Y:S02]  /*0260*/  CS2R R12, SRZ ;  /* 0x00000000000c7805 */ /* 0x000fe4000001ff00 */
[----:B-1----:R-:W-:Y:S01]  /*0270*/  CS2R R14, SRZ ;  /* 0x00000000000e7805 */ /* 0x002fe2000001ff00 */
[----:B------:R-:W3:Y:S05]  /*0280*/  LDG.E.EL.128 R16, desc[UR6][R16.64] ;  /* 0x0000000610107981 */ /* 0x000eea000c2e1d00 */
[----:B------:R1:W3:Y:S01]  /*0290*/  @!P0 LDG.E.EL.128 R12, desc[UR6][R26.64] ;  /* 0x000000061a0c8981 */ /* 0x0002e2000c2e1d00 */
[----:B------:R-:W4:Y:S01]  /*02a0*/  S2UR UR5, SR_CgaCtaId ;  /* 0x00000000000579c3 */ /* 0x000f220000008800 */
[----:B------:R-:W-:Y:S01]  /*02b0*/  IMAD.SHL.U32 R0, R21, 0x80, RZ ;  /* 0x0000008015007824 */ /* 0x000fe200078e00ff */
[----:B------:R-:W-:-:S04]  /*02c0*/  UMOV UR4, 0x400 ;  /* 0x0000040000047882 */ /* 0x000fc80000000000 */
[----:B------:R-:W-:-:S04]  /*02d0*/  LOP3.LUT R0, R0, 0x380, RZ, 0xc0, !PT ;  /* 0x0000038000007812 */ /* 0x000fc800078ec0ff */
[C---:B------:R-:W-:Y:S02]  /*02e0*/  LOP3.LUT R28, R0.reuse, R25, RZ, 0xfc, !PT ;  /* 0x00000019001c7212 */ /* 0x040fe400078efcff */
[C---:B------:R-:W-:Y:S02]  /*02f0*/  LOP3.LUT R29, R0.reuse, 0x60, RZ, 0xfc, !PT ;  /* 0x00000060001d7812 */ /* 0x040fe400078efcff */
[----:B------:R-:W-:Y:S01]  /*0300*/  LOP3.LUT R25, R0, 0x70, RZ, 0xfc, !PT ;  /* 0x0000007000197812 */ /* 0x000fe200078efcff */
[----:B----4-:R-:W-:-:S06]  /*0310*/  UPRMT UR4, UR5, 0x654, UR4 ;  /* 0x0000065405047896 */ /* 0x010fcc0008000004 */
[----:B-1----:R-:W-:-:S05]  /*0320*/  LEA.HI R27, R0, UR4, RZ, 0x1e ;  /* 0x00000004001b7c11 */ /* 0x002fca000f8ff0ff */
[----:B------:R-:W-:Y:S01]  /*0330*/  IMAD R27, R28, 0x4, R27 ;  /* 0x000000041c1b7824 */ /* 0x000fe200078e021b */
[----:B------:R-:W-:Y:S02]  /*0340*/  LEA.HI R29, R29, UR4, RZ, 0x1e ;  /* 0x000000041d1d7c11 */ /* 0x000fe4000f8ff0ff */
[----:B------:R-:W-:-:S03]  /*0350*/  LEA.HI R25, R25, UR4, RZ, 0x1e ;  /* 0x0000000419197c11 */ /* 0x000fc6000f8ff0ff */
[----:B------:R-:W-:Y:S01]  /*0360*/  IMAD R29, R28, 0x4, R29 ;  /* 0x000000041c1d7824 */ /* 0x000fe200078e021d */
[----:B--2---:R-:W-:Y:S01]  /*0370*/  FSETP.GEU.AND P4, PT, R6, -R10, PT ;  /* 0x8000000a0600720b */ /* 0x004fe20003f8e000 */
[----:B------:R-:W-:Y:S01]  /*0380*/  FADD R23, R10, R6 ;  /* 0x000000060a177221 */ /* 0x000fe20000000000 */
[----:B------:R-:W-:Y:S01]  /*0390*/  LOP3.LUT R6, R0, 0x10, RZ, 0xfc, !PT ;  /* 0x0000001000067812 */ /* 0x000fe200078efcff */
[----:B------:R-:W-:Y:S01]  /*03a0*/  FADD R24, R8, R4 ;  /* 0x0000000408187221 */ /* 0x000fe20000000000 */
[----:B------:R-:W-:Y:S01]  /*03b0*/  FSETP.GEU.AND P1, PT, R7, -R11, PT ;  /* 0x8000000b0700720b */ /* 0x000fe20003f2e000 */
[----:B------:R-:W-:Y:S01]  /*03c0*/  FADD R7, R11, R7 ;  /* 0x000000070b077221 */ /* 0x000fe20000000000 */
[----:B------:R-:W-:Y:S01]  /*03d0*/  FSETP.GEU.AND P2, PT, R4, -R8, PT ;  /* 0x800000080400720b */ /* 0x000fe20003f4e000 */
[----:B------:R-:W-:Y:S01]  /*03e0*/  FADD R22, R9, R5 ;  /* 0x0000000509167221 */ /* 0x000fe20000000000 */
[C---:B------:R-:W-:Y:S02]  /*03f0*/  LOP3.LUT R8, R0.reuse, 0x20, RZ, 0xfc, !PT ;  /* 0x0000002000087812 */ /* 0x040fe400078efcff */
[----:B------:R-:W-:-:S02]  /*0400*/  LOP3.LUT R11, R0, 0x30, RZ, 0xfc, !PT ;  /* 0x00000030000b7812 */ /* 0x000fc400078efcff */
[C---:B------:R-:W-:Y:S02]  /*0410*/  LOP3.LUT R10, R0.reuse, 0x40, RZ, 0xfc, !PT ;  /* 0x00000040000a7812 */ /* 0x040fe400078efcff */
[----:B------:R-:W-:Y:S02]  /*0420*/  LOP3.LUT R4, R0, 0x50, RZ, 0xfc, !PT ;  /* 0x0000005000047812 */ /* 0x000fe400078efcff */
[----:B------:R-:W-:Y:S02]  /*0430*/  LEA.HI R0, R6, UR4, RZ, 0x1e ;  /* 0x0000000406007c11 */ /* 0x000fe4000f8ff0ff */
[----:B------:R-:W-:Y:S02]  /*0440*/  FSETP.GEU.AND P3, PT, R5, -R9, PT ;  /* 0x800000090500720b */ /* 0x000fe40003f6e000 */
[----:B------:R-:W-:Y:S01]  /*0450*/  FSEL R24, R24, RZ, P2 ;  /* 0x000000ff18187208 */ /* 0x000fe20001000000 */
[----:B------:R-:W-:Y:S01]  /*0460*/  IMAD R0, R28, 0x4, R0 ;  /* 0x000000041c007824 */ /* 0x000fe200078e0200 */
[----:B------:R-:W-:-:S02]  /*0470*/  FSEL R22, R22, RZ, P3 ;  /* 0x000000ff16167208 */ /* 0x000fc40001800000 */
[----:B------:R-:W-:Y:S01]  /*0480*/  LEA.HI R6, R8, UR4, RZ, 0x1e ;  /* 0x0000000408067c11 */ /* 0x000fe2000f8ff0ff */
[----:B------:R-:W-:Y:S01]  /*0490*/  STS [R27], R24 ;  /* 0x000000181b007388 */ /* 0x000fe20000000800 */
[----:B------:R-:W-:Y:S02]  /*04a0*/  LEA.HI R11, R11, UR4, RZ, 0x1e ;  /* 0x000000040b0b7c11 */ /* 0x000fe4000f8ff0ff */
[----:B------:R-:W-:Y:S01]  /*04b0*/  LEA.HI R10, R10, UR4, RZ, 0x1e ;  /* 0x000000040a0a7c11 */ /* 0x000fe2000f8ff0ff */
[----:B------:R1:W-:Y:S01]  /*04c0*/  STS [R0+0x40], R22 ;  /* 0x0000401600007388 */ /* 0x0003e20000000800 */
[----:B------:R-:W-:Y:S02]  /*04d0*/  LEA.HI R4, R4, UR4, RZ, 0x1e ;  /* 0x0000000404047c11 */ /* 0x000fe4000f8ff0ff */
[----:B------:R-:W-:Y:S02]  /*04e0*/  FSEL R23, R23, RZ, P4 ;  /* 0x000000ff17177208 */ /* 0x000fe40002000000 */
[----:B---3--:R-:W-:Y:S01]  /*04f0*/  FSETP.GEU.AND P3, PT, R13, -R17, PT ;  /* 0x800000110d00720b */ /* 0x008fe20003f6e000 */
[----:B------:R-:W-:Y:S01]  /*0500*/  FADD R13, R17, R13 ;  /* 0x0000000d110d7221 */ /* 0x000fe20000000000 */
[----:B------:R-:W-:Y:S01]  /*0510*/  FSETP.GEU.AND P4, PT, R14, -R18, PT ;  /* 0x800000120e00720b */ /* 0x000fe20003f8e000 */
[----:B------:R-:W-:Y:S01]  /*0520*/  FADD R14, R18, R14 ;  /* 0x0000000e120e7221 */ /* 0x000fe20000000000 */
[----:B------:R-:W-:Y:S01]  /*0530*/  FSETP.GEU.AND P2, PT, R12, -R16, PT ;  /* 0x800000100c00720b */ /* 0x000fe20003f4e000 */
[----:B-1----:R-:W-:Y:S01]  /*0540*/  FADD R0, R16, R12 ;  /* 0x0000000c10007221 */ /* 0x002fe20000000000 */
[----:B------:R-:W-:Y:S01]  /*0550*/  FSETP.GEU.AND P5, PT, R15, -R19, PT ;  /* 0x800000130f00720b */ /* 0x000fe20003fae000 */
[----:B------:R-:W-:-:S02]  /*0560*/  IMAD R6, R28, 0x4, R6 ;  /* 0x000000041c067824 */ /* 0x000fc400078e0206 */
[----:B------:R-:W-:Y:S01]  /*0570*/  FADD R15, R19, R15 ;  /* 0x0000000f130f7221 */ /* 0x000fe20000000000 */
[C---:B------:R-:W-:Y:S01]  /*0580*/  IMAD R11, R28.reuse, 0x4, R11 ;  /* 0x000000041c0b7824 */ /* 0x040fe200078e020b */
[----:B------:R-:W-:Y:S01]  /*0590*/  FSEL R12, R7, RZ, P1 ;  /* 0x000000ff070c7208 */ /* 0x000fe20000800000 */
[----:B------:R-:W-:Y:S01]  /*05a0*/  IMAD R10, R28, 0x4, R10 ;  /* 0x000000041c0a7824 */ /* 0x000fe200078e020a */
[----:B------:R-:W-:Y:S01]  /*05b0*/  FSEL R0, R0, RZ, P2 ;  /* 0x000000ff00007208 */ /* 0x000fe20001000000 */
[C---:B------:R-:W-:Y:S01]  /*05c0*/  IMAD R4, R28.reuse, 0x4, R4 ;  /* 0x000000041c047824 */ /* 0x040fe200078e0204 */
[----:B------:R-:W-:Y:S01]  /*05d0*/  FSEL R13, R13, RZ, P3 ;  /* 0x000000ff0d0d7208 */ /* 0x000fe20001800000 */
[----:B------:R-:W-:Y:S01]  /*05e0*/  IMAD R28, R28, 0x4, R25 ;  /* 0x000000041c1c7824 */ /* 0x000fe200078e0219 */
[----:B------:R-:W-:Y:S01]  /*05f0*/  FSEL R14, R14, RZ, P4 ;  /* 0x000000ff0e0e7208 */ /* 0x000fe20002000000 */
[----:B------:R-:W-:Y:S01]  /*0600*/  IMAD.SHL.U32 R25, R21, 0x4, RZ ;  /* 0x0000000415197824 */ /* 0x000fe200078e00ff */
[----:B------:R-:W-:Y:S01]  /*0610*/  STS [R6+0x80], R23 ;  /* 0x0000801706007388 */ /* 0x000fe20000000800 */
[----:B------:R-:W-:Y:S01]  /*0620*/  FSEL R15, R15, RZ, P5 ;  /* 0x000000ff0f0f7208 */ /* 0x000fe20002800000 */
[----:B------:R-:W1:Y:S02]  /*0630*/  LDC.64 R16, c[0x0][0x220] ;  /* 0x00008800ff107b82 */ /* 0x000e640000000a00 */
[----:B------:R2:W-:Y:S01]  /*0640*/  STS [R11+0xc0], R12 ;  /* 0x0000c00c0b007388 */ /* 0x0005e20000000800 */
[----:B------:R-:W-:-:S03]  /*0650*/  LOP3.LUT R26, R25, 0x1fc, RZ, 0xc0, !PT ;  /* 0x000001fc191a7812 */ /* 0x000fc600078ec0ff */
[----:B------:R-:W-:Y:S04]  /*0660*/  STS [R10+0x100], R0 ;  /* 0x000100000a007388 */ /* 0x000fe80000000800 */
[----:B------:R1:W-:Y:S01]  /*0670*/  STS [R4+0x140], R13 ;  /* 0x0001400d04007388 */ /* 0x0003e20000000800 */
[----:B------:R-:W-:-:S03]  /*0680*/  LOP3.LUT R5, R26, 0x200, RZ, 0xfc, !PT ;  /* 0x000002001a057812 */ /* 0x000fc600078efcff */
[----:B------:R-:W-:Y:S04]  /*0690*/  STS [R29+0x180], R14 ;  /* 0x0001800e1d007388 */ /* 0x000fe80000000800 */
[----:B------:R3:W-:Y:S01]  /*06a0*/  STS [R28+0x1c0], R15 ;  /* 0x0001c00f1c007388 */ /* 0x0007e20000000800 */
[----:B------:R-:W-:-:S04]  /*06b0*/  SHF.R.U32.HI R5, RZ, 0x2, R5 ;  /* 0x00000002ff057819 */ /* 0x000fc80000011605 */
[----:B------:R-:W-:Y:S02]  /*06c0*/  LOP3.LUT R8, R5, 0xfc, RZ, 0xc0, !PT ;  /* 0x000000fc05087812 */ /* 0x000fe400078ec0ff */
[----:B------:R-:W-:-:S03]  /*06d0*/  LOP3.LUT R5, R21, 0x7c, RZ, 0xc0, !PT ;  /* 0x0000007c15057812 */ /* 0x000fc600078ec0ff */
[----:B------:R-:W-:Y:S02]  /*06e0*/  VIADD R9, R8, UR4 ;  /* 0x0000000408097c36 */ /* 0x000fe40008000000 */
[----:B------:R-:W-:Y:S01]  /*06f0*/  VIADD R5, R5, UR4 ;  /* 0x0000000405057c36 */ /* 0x000fe20008000000 */
[----:B------:R-:W-:Y:S01]  /*0700*/  SHF.R.U32.HI R19, RZ, 0x2, R21 ;  /* 0x00000002ff137819 */ /* 0x000fe20000011615 */
[----:B------:R-:W-:Y:S02]  /*0710*/  ULDC.64 UR4, c[0x0][0x228] ;  /* 0x00008a0000047ab9 */ /* 0x000fe40000000a00 */
[C---:B------:R-:W-:Y:S01]  /*0720*/  IMAD R27, R26.reuse, 0x4, R5 ;  /* 0x000000041a1b7824 */ /* 0x040fe200078e0205 */
[----:B------:R-:W-:Y:S01]  /*0730*/  BAR.SYNC.DEFER_BLOCKING 0x0 ;  /* 0x0000000000007b1d */ /* 0x000fe20000010000 */
[----:B------:R-:W-:Y:S01]  /*0740*/  IMAD R26, R26, 0x4, R9 ;  /* 0x000000041a1a7824 */ /* 0x000fe200078e0209 */
[----:B------:R-:W-:-:S04]  /*0750*/  SGXT.U32 R19, R19, 0x5 ;  /* 0x000000051313781a */ /* 0x000fc80000000000 */
[----:B------:R-:W-:Y:S04]  /*0760*/  LDS R4, [R27] ;  /* 0x000000001b047984 */ /* 0x000fe80000000800 */
[----:B------:R-:W-:Y:S04]  /*0770*/  LDS R5, [R27+0x4] ;  /* 0x000004001b057984 */ /* 0x000fe80000000800 */
[----:B------:R-:W-:Y:S04]  /*0780*/  LDS R6, [R27+0x8] ;  /* 0x000008001b067984 */ /* 0x000fe80000000800 */
[----:B------:R-:W4:Y:S04]  /*0790*/  LDS R7, [R27+0xc] ;  /* 0x00000c001b077984 */ /* 0x000f280000000800 */
[----:B------:R-:W-:Y:S04]  /*07a0*/  LDS R8, [R26+0x800] ;  /* 0x000800001a087984 */ /* 0x000fe80000000800 */
[----:B------:R-:W-:Y:S04]  /*07b0*/  LDS R9, [R26+0x804] ;  /* 0x000804001a097984 */ /* 0x000fe80000000800 */
[----:B------:R-:W-:Y:S04]  /*07c0*/  LDS R10, [R26+0x808] ;  /* 0x000808001a0a7984 */ /* 0x000fe80000000800 */
[----:B------:R-:W5:Y:S01]  /*07d0*/  LDS R11, [R26+0x80c] ;  /* 0x00080c001a0b7984 */ /* 0x000f620000000800 */
[----:B------:R-:W-:-:S02]  /*07e0*/  FSETP.GTU.AND P1, PT, R24, RZ, PT ;  /* 0x000000ff1800720b */ /* 0x000fc40003f2c000 */
[----:B------:R-:W-:Y:S02]  /*07f0*/  LOP3.LUT R2, R2, 0xc, R25, 0xf8, !PT ;  /* 0x0000000c02027812 */ /* 0x000fe400078ef819 */
[----:B------:R-:W-:Y:S02]  /*0800*/  LOP3.LUT R19, R20, R19, RZ, 0xfc, !PT ;  /* 0x0000001314137212 */ /* 0x000fe400078efcff */
[----:B------:R-:W-:Y:S02]  /*0810*/  FSETP.GTU.AND P4, PT, R12, RZ, PT ;  /* 0x000000ff0c00720b */ /* 0x000fe40003f8c000 */
[----:B------:R-:W-:Y:S02]  /*0820*/  FSETP.GTU.AND P3, PT, R23, RZ, PT ;  /* 0x000000ff1700720b */ /* 0x000fe40003f6c000 */
[----:B------:R-:W-:Y:S01]  /*0830*/  SEL R25, RZ, 0x1, P1 ;  /* 0x00000001ff197807 */ /* 0x000fe20000800000 */
[----:B------:R-:W-:Y:S01]  /*0840*/  IMAD R21, R19, 0x10, R2 ;  /* 0x0000001013157824 */ /* 0x000fe200078e0202 */
[----:B------:R-:W-:-:S02]  /*0850*/  FSETP.GTU.AND P2, PT, R22, RZ, PT ;  /* 0x000000ff1600720b */ /* 0x000fc40003f4c000 */
[----:B--2---:R-:W-:Y:S02]  /*0860*/  SEL R12, RZ, 0x1, P4 ;  /* 0x00000001ff0c7807 */ /* 0x004fe40002000000 */
[----:B------:R-:W-:Y:S02]  /*0870*/  SEL R23, RZ, 0x1, P3 ;  /* 0x00000001ff177807 */ /* 0x000fe40001800000 */
[----:B------:R-:W-:Y:S02]  /*0880*/  ISETP.GE.AND P1, PT, R2, 0x10, PT ;  /* 0x000000100200780c */ /* 0x000fe40003f26270 */
[----:B------:R-:W-:Y:S02]  /*0890*/  SEL R18, RZ, 0x1, P2 ;  /* 0x00000001ff127807 */ /* 0x000fe40001000000 */
[----:B------:R-:W-:Y:S01]  /*08a0*/  PRMT R2, R23, 0x3340, R12 ;  /* 0x0000334017027816 */ /* 0x000fe2000000000c */
[----:B------:R-:W-:Y:S01]  /*08b0*/  VIADD R23, R21, 0x200 ;  /* 0x0000020015177836 */ /* 0x000fe20000000000 */
[----:B------:R-:W-:-:S02]  /*08c0*/  FSETP.GTU.AND P2, PT, R0, RZ, PT ;  /* 0x000000ff0000720b */ /* 0x000fc40003f4c000 */
[----:B------:R-:W-:Y:S02]  /*08d0*/  FSETP.GTU.AND P3, PT, R13, RZ, PT ;  /* 0x000000ff0d00720b */ /* 0x000fe40003f6c000 */
[----:B------:R-:W-:Y:S02]  /*08e0*/  FSETP.GTU.AND P5, PT, R15, RZ, PT ;  /* 0x000000ff0f00720b */ /* 0x000fe40003fac000 */
[----:B------:R-:W-:Y:S01]  /*08f0*/  FSETP.GTU.AND P4, PT, R14, RZ, PT ;  /* 0x000000ff0e00720b */ /* 0x000fe20003f8c000 */
[----:B-1----:R-:W-:Y:S01]  /*0900*/  IMAD.WIDE R12, R21, 0x4, R16 ;  /* 0x00000004150c7825 */ /* 0x002fe200078e0210 */
[----:B------:R-:W-:Y:S02]  /*0910*/  PRMT R19, R25, 0x3340, R18 ;  /* 0x0000334019137816 */ /* 0x000fe40000000012 */
[----:B------:R-:W-:Y:S01]  /*0920*/  SEL R0, RZ, 0x1, P5 ;  /* 0x00000001ff007807 */ /* 0x000fe20002800000 */
[----:B------:R-:W-:Y:S01]  /*0930*/  IMAD.WIDE R16, R23, 0x4, R16 ;  /* 0x0000000417107825 */ /* 0x000fe200078e0210 */
[----:B---3--:R-:W-:-:S02]  /*0940*/  SEL R15, RZ, 0x1, P4 ;  /* 0x00000001ff0f7807 */ /* 0x008fc40002000000 */
[----:B------:R-:W-:Y:S02]  /*0950*/  SEL R18, RZ, 0x1, P3 ;  /* 0x00000001ff127807 */ /* 0x000fe40001800000 */
[----:B------:R-:W-:Y:S02]  /*0960*/  SEL R21, RZ, 0x1, P2 ;  /* 0x00000001ff157807 */ /* 0x000fe40001000000 */
[----:B------:R-:W-:Y:S01]  /*0970*/  IADD3 R14, P2, R3, UR4, RZ ;  /* 0x00000004030e7c10 */ /* 0x000fe2000ff5e0ff */
[----:B----4-:R1:W-:Y:S01]  /*0980*/  @!P1 STG.E.128 desc[UR6][R12.64], R4 ;  /* 0x000000040c009986 */ /* 0x0103e2000c101d06 */
[----:B------:R-:W-:Y:S02]  /*0990*/  PRMT R0, R15, 0x3340, R0 ;  /* 0x000033400f007816 */ /* 0x000fe40000000000 */
[----:B------:R-:W-:Y:S01]  /*09a0*/  PRMT R21, R21, 0x3340, R18 ;  /* 0x0000334015157816 */ /* 0x000fe20000000012 */
[----:B-----5:R1:W-:Y:S01]  /*09b0*/  @!P1 STG.E.128 desc[UR6][R16.64], R8 ;  /* 0x0000000810009986 */ /* 0x0203e2000c101d06 */
[----:B------:R-:W-:-:S02]  /*09c0*/  LEA.HI.X.SX32 R15, R3, UR5, 0x1, P2 ;  /* 0x00000005030f7c11 */ /* 0x000fc400090f0eff */
[----:B------:R-:W-:Y:S02]  /*09d0*/  PRMT R2, R19, 0x5410, R2 ;  /* 0x0000541013027816 */ /* 0x000fe40000000002 */
[----:B------:R-:W-:Y:S01]  /*09e0*/  PRMT R3, R21, 0x5410, R0 ;  /* 0x0000541015037816 */ /* 0x000fe20000000000 */
[----:B------:R-:W-:Y:S06]  /*09f0*/  @P0 EXIT ;  /* 0x000000000000094d */ /* 0x000fec0003800000 */
[----:B------:R-:W-:Y:S01]  /*0a00*/  STG.E.64 desc[UR6][R14.64], R2 ;  /* 0x000000020e007986 */ /* 0x000fe2000c101b06 */
[----:B------:R-:W-:Y:S05]  /*0a10*/  EXIT ;  /* 0x000000000000794d */ /* 0x000fea0003800000 */
.L_x_0:
[----:B------:R-:W-:-:S00]  /*0a20*/  BRA `(.L_x_0) ;  /* 0xfffffffc00fc7947 */ /* 0x000fc0000383ffff */
[----:B------:R-:W-:-:S00]  /*0a30*/  NOP ;  /* 0x0000000000007918 */ /* 0x000fc00000000000 */
        /* <DEDUP_REMOVED lines=12> */
.L_x_1:


//--------------------- .nv.shared.triton_poi_fused_convolution_relu_threshold_backward_22 --------------------------
	.section	.nv.shared.triton_poi_fused_convolution_relu_threshold_backward_22,"aw",@nobits
	.sectionflags	@""
	.align	16
	.zero		1024


//--------------------- .nv.constant0.triton_poi_fused_convolution_relu_threshold_backward_22 --------------------------
	.section	.nv.constant0.triton_poi_fused_convolution_relu_threshold_backward_22,"a",@progbits
	.sectionflags	@""
	.align	4
.nv.constant0.triton_poi_fused_convolution_relu_threshold_backward_22:
	.zero		568
